	.target	sm_90a

	.elftype	@"ET_EXEC"


//--------------------- .note.nv.tkinfo           --------------------------
	.section	.note.nv.tkinfo,"",@"SHT_NOTE"
	.sectionflags	@"SHF_NOTE_NV_TKINFO"
	.tkinfo
        /*0018*/ 	.word	0x00000002
        /*0030*/ 	.string	""
        /*0030*/ 	.string	"ptxas"
        /*0030*/ 	.string	"Cuda compilation tools, release 13.0, V13.0.88"
        /*0030*/ 	.string	"Build cuda_13.0.r13.0/compiler.36424714_0"
        /*0030*/ 	.string	"-v  -suppress-debug-info  -lineinfo  -arch sm_90a "



//--------------------- .note.nv.cuinfo           --------------------------
	.section	.note.nv.cuinfo,"",@"SHT_NOTE"
	.sectionflags	@"SHF_NOTE_NV_CUINFO"
        /*0018*/ 	.short	0x0002
        /*001a*/ 	.short	0x005a
        /*001c*/ 	.short	0x0082
	.zero		2


//--------------------- .nv.info                  --------------------------
	.section	.nv.info,"",@"SHT_CUDA_INFO"
	.align	4


	//----- nvinfo : EIATTR_REGCOUNT
	.align		4
        /*0000*/ 	.byte	0x04, 0x2f
        /*0002*/ 	.short	(.L_1 - .L_0)
	.align		4
.L_0:
        /*0004*/ 	.word	index@(matmul_kernel)
        /*0008*/ 	.word	0x00000038


	//----- nvinfo : EIATTR_FRAME_SIZE
	.align		4
.L_1:
        /*000c*/ 	.byte	0x04, 0x11
        /*000e*/ 	.short	(.L_3 - .L_2)
	.align		4
.L_2:
        /*0010*/ 	.word	index@(matmul_kernel)
        /*0014*/ 	.word	0x00000000


	//----- nvinfo : EIATTR_MIN_STACK_SIZE
	.align		4
.L_3:
        /*0018*/ 	.byte	0x04, 0x12
        /*001a*/ 	.short	(.L_5 - .L_4)
	.align		4
.L_4:
        /*001c*/ 	.word	index@(matmul_kernel)
        /*0020*/ 	.word	0x00000000
.L_5:


//--------------------- .nv.compat                --------------------------
	.section	.nv.compat,"",@"SHT_CUDA_COMPAT_INFO"
	.align	4
        /*0000*/ 	.byte	0x02, 0x09, 0x01, 0x00, 0x02, 0x02, 0x01, 0x00, 0x02, 0x05, 0x05, 0x00, 0x03, 0x07, 0x01, 0x01
        /*0010*/ 	.byte	0x02, 0x03, 0x00, 0x00, 0x02, 0x06, 0x01, 0x00, 0x04, 0x0b, 0x08, 0x00, 0x00, 0x00, 0x00, 0x00
        /*0020*/ 	.byte	0x00, 0x00, 0x00, 0x00


//--------------------- .nv.info.matmul_kernel    --------------------------
	.section	.nv.info.matmul_kernel,"",@"SHT_CUDA_INFO"
	.sectionflags	@""
	.align	4


	//----- nvinfo : EIATTR_CUDA_API_VERSION
	.align		4
        /*0000*/ 	.byte	0x04, 0x37
        /*0002*/ 	.short	(.L_7 - .L_6)
.L_6:
        /*0004*/ 	.word	0x00000082


	//----- nvinfo : EIATTR_KPARAM_INFO
	.align		4
.L_7:
        /*0008*/ 	.byte	0x04, 0x17
        /*000a*/ 	.short	(.L_9 - .L_8)
.L_8:
        /*000c*/ 	.word	0x00000000
        /*0010*/ 	.short	0x000d
        /*0012*/ 	.short	0x0048
        /*0014*/ 	.byte	0x00, 0xf4, 0x21, 0x00


	//----- nvinfo : EIATTR_KPARAM_INFO
	.align		4
.L_9:
        /*0018*/ 	.byte	0x04, 0x17
        /*001a*/ 	.short	(.L_11 - .L_10)
.L_10:
        /*001c*/ 	.word	0x00000000
        /*0020*/ 	.short	0x000c
        /*0022*/ 	.short	0x0040
        /*0024*/ 	.byte	0x00, 0xf4, 0x21, 0x00


	//----- nvinfo : EIATTR_KPARAM_INFO
	.align		4
.L_11:
        /*0028*/ 	.byte	0x04, 0x17
        /*002a*/ 	.short	(.L_13 - .L_12)
.L_12:
        /*002c*/ 	.word	0x00000000
        /*0030*/ 	.short	0x000b
        /*0032*/ 	.short	0x0038
        /*0034*/ 	.byte	0x00, 0xf0, 0x11, 0x00


	//----- nvinfo : EIATTR_KPARAM_INFO
	.align		4
.L_13:
        /*0038*/ 	.byte	0x04, 0x17
        /*003a*/ 	.short	(.L_15 - .L_14)
.L_14:
        /*003c*/ 	.word	0x00000000
        /*0040*/ 	.short	0x000a
        /*0042*/ 	.short	0x0034
        /*0044*/ 	.byte	0x00, 0xf0, 0x11, 0x00


	//----- nvinfo : EIATTR_KPARAM_INFO
	.align		4
.L_15:
        /*0048*/ 	.byte	0x04, 0x17
        /*004a*/ 	.short	(.L_17 - .L_16)
.L_16:
        /*004c*/ 	.word	0x00000000
        /*0050*/ 	.short	0x0009
        /*0052*/ 	.short	0x0030
        /*0054*/ 	.byte	0x00, 0xf0, 0x11, 0x00


	//----- nvinfo : EIATTR_KPARAM_INFO
	.align		4
.L_17:
        /*0058*/ 	.byte	0x04, 0x17
        /*005a*/ 	.short	(.L_19 - .L_18)
.L_18:
        /*005c*/ 	.word	0x00000000
        /*0060*/ 	.short	0x0008
        /*0062*/ 	.short	0x002c
        /*0064*/ 	.byte	0x00, 0xf0, 0x11, 0x00


	//----- nvinfo : EIATTR_KPARAM_INFO
	.align		4
.L_19:
        /*0068*/ 	.byte	0x04, 0x17
        /*006a*/ 	.short	(.L_21 - .L_20)
.L_20:
        /*006c*/ 	.word	0x00000000
        /*0070*/ 	.short	0x0007
        /*0072*/ 	.short	0x0028
        /*0074*/ 	.byte	0x00, 0xf0, 0x11, 0x00


	//----- nvinfo : EIATTR_KPARAM_INFO
	.align		4
.L_21:
        /*0078*/ 	.byte	0x04, 0x17
        /*007a*/ 	.short	(.L_23 - .L_22)
.L_22:
        /*007c*/ 	.word	0x00000000
        /*0080*/ 	.short	0x0006
        /*0082*/ 	.short	0x0024
        /*0084*/ 	.byte	0x00, 0xf0, 0x11, 0x00


	//----- nvinfo : EIATTR_KPARAM_INFO
	.align		4
.L_23:
        /*0088*/ 	.byte	0x04, 0x17
        /*008a*/ 	.short	(.L_25 - .L_24)
.L_24:
        /*008c*/ 	.word	0x00000000
        /*0090*/ 	.short	0x0005
        /*0092*/ 	.short	0x0020
        /*0094*/ 	.byte	0x00, 0xf0, 0x11, 0x00


	//----- nvinfo : EIATTR_KPARAM_INFO
	.align		4
.L_25:
        /*0098*/ 	.byte	0x04, 0x17
        /*009a*/ 	.short	(.L_27 - .L_26)
.L_26:
        /*009c*/ 	.word	0x00000000
        /*00a0*/ 	.short	0x0004
        /*00a2*/ 	.short	0x001c
        /*00a4*/ 	.byte	0x00, 0xf0, 0x11, 0x00


	//----- nvinfo : EIATTR_KPARAM_INFO
	.align		4
.L_27:
        /*00a8*/ 	.byte	0x04, 0x17
        /*00aa*/ 	.short	(.L_29 - .L_28)
.L_28:
        /*00ac*/ 	.word	0x00000000
        /*00b0*/ 	.short	0x0003
        /*00b2*/ 	.short	0x0018
        /*00b4*/ 	.byte	0x00, 0xf0, 0x11, 0x00


	//----- nvinfo : EIATTR_KPARAM_INFO
	.align		4
.L_29:
        /*00b8*/ 	.byte	0x04, 0x17
        /*00ba*/ 	.short	(.L_31 - .L_30)
.L_30:
        /*00bc*/ 	.word	0x00000000
        /*00c0*/ 	.short	0x0002
        /*00c2*/ 	.short	0x0010
        /*00c4*/ 	.byte	0x00, 0xf4, 0x21, 0x00


	//----- nvinfo : EIATTR_KPARAM_INFO
	.align		4
.L_31:
        /*00c8*/ 	.byte	0x04, 0x17
        /*00ca*/ 	.short	(.L_33 - .L_32)
.L_32:
        /*00cc*/ 	.word	0x00000000
        /*00d0*/ 	.short	0x0001
        /*00d2*/ 	.short	0x0008
        /*00d4*/ 	.byte	0x00, 0xf4, 0x21, 0x00


	//----- nvinfo : EIATTR_KPARAM_INFO
	.align		4
.L_33:
        /*00d8*/ 	.byte	0x04, 0x17
        /*00da*/ 	.short	(.L_35 - .L_34)
.L_34:
        /*00dc*/ 	.word	0x00000000
        /*00e0*/ 	.short	0x0000
        /*00e2*/ 	.short	0x0000
        /*00e4*/ 	.byte	0x00, 0xf4, 0x21, 0x00


	//----- nvinfo : EIATTR_SPARSE_MMA_MASK
	.align		4
.L_35:
        /*00e8*/ 	.byte	0x03, 0x50
        /*00ea*/ 	.short	0x0000


	//----- nvinfo : EIATTR_MAXREG_COUNT
	.align		4
        /*00ec*/ 	.byte	0x03, 0x1b
        /*00ee*/ 	.short	0x00ff


	//----- nvinfo : EIATTR_NUM_BARRIERS
	.align		4
        /*00f0*/ 	.byte	0x02, 0x4c
        /*00f2*/ 	.byte	0x01
	.zero		1


	//----- nvinfo : EIATTR_MERCURY_ISA_VERSION
	.align		4
        /*00f4*/ 	.byte	0x03, 0x5f
        /*00f6*/ 	.short	0x0101


	//----- nvinfo : EIATTR_EXIT_INSTR_OFFSETS
	.align		4
        /*00f8*/ 	.byte	0x04, 0x1c
        /*00fa*/ 	.short	(.L_37 - .L_36)


	//   ....[0]....
.L_36:
        /*00fc*/ 	.word	0x000016c0


	//   ....[1]....
        /*0100*/ 	.word	0x00001710


	//----- nvinfo : EIATTR_REQNTID
	.align		4
.L_37:
        /*0104*/ 	.byte	0x04, 0x10
        /*0106*/ 	.short	(.L_39 - .L_38)
.L_38:
        /*0108*/ 	.word	0x00000080
        /*010c*/ 	.word	0x00000001
        /*0110*/ 	.word	0x00000001


	//----- nvinfo : EIATTR_CBANK_PARAM_SIZE
	.align		4
.L_39:
        /*0114*/ 	.byte	0x03, 0x19
        /*0116*/ 	.short	0x0050


	//----- nvinfo : EIATTR_PARAM_CBANK
	.align		4
        /*0118*/ 	.byte	0x04, 0x0a
        /*011a*/ 	.short	(.L_41 - .L_40)
	.align		4
.L_40:
        /*011c*/ 	.word	index@(.nv.constant0.matmul_kernel)
        /*0120*/ 	.short	0x0210
        /*0122*/ 	.short	0x0050


	//----- nvinfo : EIATTR_SW_WAR
	.align		4
.L_41:
        /*0124*/ 	.byte	0x04, 0x36
        /*0126*/ 	.short	(.L_43 - .L_42)
.L_42:
        /*0128*/ 	.word	0x00000008
.L_43:


//--------------------- .nv.callgraph             --------------------------
	.section	.nv.callgraph,"",@"SHT_CUDA_CALLGRAPH"
	.align	4
	.sectionentsize	8
	.align		4
        /*0000*/ 	.word	0x00000000
	.align		4
        /*0004*/ 	.word	0xffffffff
	.align		4
        /*0008*/ 	.word	0x00000000
	.align		4
        /*000c*/ 	.word	0xfffffffe
	.align		4
        /*0010*/ 	.word	0x00000000
	.align		4
        /*0014*/ 	.word	0xfffffffd
	.align		4
        /*0018*/ 	.word	0x00000000
	.align		4
        /*001c*/ 	.word	0xfffffffc


//--------------------- .text.matmul_kernel       --------------------------
	.section	.text.matmul_kernel,"ax",@progbits
	.align	128
        .global         matmul_kernel
        .type           matmul_kernel,@function
        .size           matmul_kernel,(.L_x_3 - matmul_kernel)
        .other          matmul_kernel,@"STO_CUDA_ENTRY STV_DEFAULT"
matmul_kernel:
.text.matmul_kernel:
[----:B------:R-:W-:Y:S08]  /*0000*/  LDC R1, c[0x0][0x28] ;  /* 0x00000a00ff017b82 */ /* 0x000ff00000000800 */
[----:B------:R-:W0:Y:S01]  /*0010*/  LDC.64 R18, c[0x0][0x228] ;  /* 0x00008a00ff127b82 */ /* 0x000e220000000a00 */
[----:B------:R-:W1:Y:S01]  /*0020*/  S2R R5, SR_CTAID.X ;  /* 0x0000000000057919 */ /* 0x000e620000002500 */
[----:B------:R-:W-:Y:S01]  /*0030*/  UMOV UR4, 0x400 ;  /* 0x0000040000047882 */ /* 0x000fe20000000000 */
[----:B------:R-:W-:-:S05]  /*0040*/  ULDC.64 UR6, c[0x0][0x208] ;  /* 0x0000820000067ab9 */ /* 0x000fca0000000a00 */
[----:B------:R-:W2:Y:S08]  /*0050*/  LDC R36, c[0x0][0x230] ;  /* 0x00008c00ff247b82 */ /* 0x000eb00000000800 */
[----:B------:R-:W3:Y:S01]  /*0060*/  S2UR UR5, SR_CgaCtaId ;  /* 0x00000000000579c3 */ /* 0x000ee20000008800 */
[----:B0-----:R-:W-:-:S05]  /*0070*/  VIADD R0, R19, 0xf ;  /* 0x0000000f13007836 */ /* 0x001fca0000000000 */
[----:B------:R-:W-:Y:S01]  /*0080*/  SHF.R.S32.HI R3, RZ, 0x1f, R0 ;  /* 0x0000001fff037819 */ /* 0x000fe20000011400 */
[----:B--2---:R-:W-:-:S03]  /*0090*/  VIADD R36, R36, 0x1f ;  /* 0x0000001f24247836 */ /* 0x004fc60000000000 */
[----:B------:R-:W-:Y:S02]  /*00a0*/  LEA.HI R3, R3, R0, RZ, 0x4 ;  /* 0x0000000003037211 */ /* 0x000fe400078f20ff */
[----:B-1----:R-:W-:Y:S02]  /*00b0*/  IABS R8, R5 ;  /* 0x0000000500087213 */ /* 0x002fe40000000000 */
[----:B------:R-:W-:Y:S01]  /*00c0*/  SHF.R.S32.HI R3, RZ, 0x4, R3 ;  /* 0x00000004ff037819 */ /* 0x000fe20000011403 */
[----:B---3--:R-:W-:-:S04]  /*00d0*/  ULEA UR4, UR5, UR4, 0x18 ;  /* 0x0000000405047291 */ /* 0x008fc8000f8ec03f */
[----:B------:R-:W-:-:S05]  /*00e0*/  IMAD.SHL.U32 R4, R3, 0x8, RZ ;  /* 0x0000000803047824 */ /* 0x000fca00078e00ff */
[-C--:B------:R-:W-:Y:S02]  /*00f0*/  IABS R7, R4.reuse ;  /* 0x0000000400077213 */ /* 0x080fe40000000000 */
[----:B------:R-:W-:Y:S02]  /*0100*/  IABS R10, R4 ;  /* 0x00000004000a7213 */ /* 0x000fe40000000000 */
[----:B------:R-:W0:Y:S08]  /*0110*/  I2F.RP R0, R7 ;  /* 0x0000000700007306 */ /* 0x000e300000209400 */
[----:B0-----:R-:W0:Y:S02]  /*0120*/  MUFU.RCP R0, R0 ;  /* 0x0000000000007308 */ /* 0x001e240000001000 */
[----:B0-----:R-:W-:-:S02]  /*0130*/  VIADD R2, R0, 0xffffffe ;  /* 0x0ffffffe00027836 */ /* 0x001fc40000000000 */
[----:B------:R-:W-:-:S04]  /*0140*/  IMAD.MOV R0, RZ, RZ, -R10 ;  /* 0x000000ffff007224 */ /* 0x000fc800078e0a0a */
[----:B------:R0:W1:Y:S02]  /*0150*/  F2I.FTZ.U32.TRUNC.NTZ R3, R2 ;  /* 0x0000000200037305 */ /* 0x000064000021f000 */
[----:B0-----:R-:W-:Y:S02]  /*0160*/  IMAD.MOV.U32 R2, RZ, RZ, RZ ;  /* 0x000000ffff027224 */ /* 0x001fe400078e00ff */
[----:B-1----:R-:W-:-:S04]  /*0170*/  IMAD.MOV R6, RZ, RZ, -R3 ;  /* 0x000000ffff067224 */ /* 0x002fc800078e0a03 */
[----:B------:R-:W-:Y:S02]  /*0180*/  IMAD R9, R6, R7, RZ ;  /* 0x0000000706097224 */ /* 0x000fe400078e02ff */
[----:B------:R-:W-:Y:S02]  /*0190*/  IMAD.MOV.U32 R6, RZ, RZ, R8 ;  /* 0x000000ffff067224 */ /* 0x000fe400078e0008 */
[----:B------:R-:W-:-:S06]  /*01a0*/  IMAD.HI.U32 R3, R3, R9, R2 ;  /* 0x0000000903037227 */ /* 0x000fcc00078e0002 */
[----:B------:R-:W-:-:S04]  /*01b0*/  IMAD.HI.U32 R3, R3, R6, RZ ;  /* 0x0000000603037227 */ /* 0x000fc800078e00ff */
[----:B------:R-:W-:-:S05]  /*01c0*/  IMAD R0, R3, R0, R6 ;  /* 0x0000000003007224 */ /* 0x000fca00078e0206 */
[----:B------:R-:W-:-:S13]  /*01d0*/  ISETP.GT.U32.AND P1, PT, R7, R0, PT ;  /* 0x000000000700720c */ /* 0x000fda0003f24070 */
[----:B------:R-:W-:Y:S02]  /*01e0*/  @!P1 IMAD.IADD R0, R0, 0x1, -R7 ;  /* 0x0000000100009824 */ /* 0x000fe400078e0a07 */
[----:B------:R-:W-:Y:S01]  /*01f0*/  @!P1 VIADD R3, R3, 0x1 ;  /* 0x0000000103039836 */ /* 0x000fe20000000000 */
[----:B------:R-:W-:Y:S02]  /*0200*/  ISETP.NE.AND P1, PT, R4, RZ, PT ;  /* 0x000000ff0400720c */ /* 0x000fe40003f25270 */
[----:B------:R-:W-:Y:S02]  /*0210*/  ISETP.GE.U32.AND P0, PT, R0, R7, PT ;  /* 0x000000070000720c */ /* 0x000fe40003f06070 */
[----:B------:R-:W-:-:S04]  /*0220*/  LOP3.LUT R0, R5, R4, RZ, 0x3c, !PT ;  /* 0x0000000405007212 */ /* 0x000fc800078e3cff */
[----:B------:R-:W-:Y:S01]  /*0230*/  ISETP.GE.AND P2, PT, R0, RZ, PT ;  /* 0x000000ff0000720c */ /* 0x000fe20003f46270 */
[----:B------:R-:W-:-:S06]  /*0240*/  VIADD R0, R18, 0x1f ;  /* 0x0000001f12007836 */ /* 0x000fcc0000000000 */
[----:B------:R-:W-:-:S04]  /*0250*/  @P0 VIADD R3, R3, 0x1 ;  /* 0x0000000103030836 */ /* 0x000fc80000000000 */
[----:B------:R-:W-:Y:S01]  /*0260*/  IMAD.MOV.U32 R2, RZ, RZ, R3 ;  /* 0x000000ffff027224 */ /* 0x000fe200078e0003 */
[----:B------:R-:W-:-:S03]  /*0270*/  SHF.R.S32.HI R3, RZ, 0x1f, R0 ;  /* 0x0000001fff037819 */ /* 0x000fc60000011400 */
[----:B------:R-:W-:Y:S01]  /*0280*/  @!P2 IMAD.MOV R2, RZ, RZ, -R2 ;  /* 0x000000ffff02a224 */ /* 0x000fe200078e0a02 */
[----:B------:R-:W-:Y:S02]  /*0290*/  @!P1 LOP3.LUT R2, RZ, R4, RZ, 0x33, !PT ;  /* 0x00000004ff029212 */ /* 0x000fe400078e33ff */
[----:B------:R-:W-:-:S03]  /*02a0*/  LEA.HI R3, R3, R0, RZ, 0x5 ;  /* 0x0000000003037211 */ /* 0x000fc600078f28ff */
[----:B------:R-:W-:Y:S02]  /*02b0*/  IMAD.SHL.U32 R11, R2, 0x8, RZ ;  /* 0x00000008020b7824 */ /* 0x000fe400078e00ff */
[----:B------:R-:W-:-:S03]  /*02c0*/  IMAD.MOV R2, RZ, RZ, -R2 ;  /* 0x000000ffff027224 */ /* 0x000fc600078e0a02 */
[----:B------:R-:W-:Y:S01]  /*02d0*/  LEA.HI.SX32 R3, R3, -R11, 0x1b ;  /* 0x8000000b03037211 */ /* 0x000fe200078fdaff */
[----:B------:R-:W-:-:S03]  /*02e0*/  IMAD R4, R4, R2, R5 ;  /* 0x0000000204047224 */ /* 0x000fc600078e0205 */
[----:B------:R-:W-:Y:S02]  /*02f0*/  VIMNMX R13, R3, 0x8, PT ;  /* 0x00000008030d7848 */ /* 0x000fe40003fe0100 */
[----:B------:R-:W-:Y:S02]  /*0300*/  IABS R9, R4 ;  /* 0x0000000400097213 */ /* 0x000fe40000000000 */
[----:B------:R-:W-:-:S04]  /*0310*/  IABS R7, R13 ;  /* 0x0000000d00077213 */ /* 0x000fc80000000000 */
[----:B------:R-:W0:Y:S08]  /*0320*/  I2F.RP R0, R7 ;  /* 0x0000000700007306 */ /* 0x000e300000209400 */
[----:B0-----:R-:W0:Y:S02]  /*0330*/  MUFU.RCP R0, R0 ;  /* 0x0000000000007308 */ /* 0x001e240000001000 */
[----:B0-----:R-:W-:-:S06]  /*0340*/  VIADD R3, R0, 0xffffffe ;  /* 0x0ffffffe00037836 */ /* 0x001fcc0000000000 */
[----:B------:R-:W0:Y:S02]  /*0350*/  F2I.FTZ.U32.TRUNC.NTZ R3, R3 ;  /* 0x0000000300037305 */ /* 0x000e24000021f000 */
[----:B0-----:R-:W-:-:S04]  /*0360*/  IMAD.MOV R6, RZ, RZ, -R3 ;  /* 0x000000ffff067224 */ /* 0x001fc800078e0a03 */
[----:B------:R-:W-:Y:S01]  /*0370*/  IMAD.MOV.U32 R2, RZ, RZ, R6 ;  /* 0x000000ffff027224 */ /* 0x000fe200078e0006 */
[----:B------:R-:W-:-:S03]  /*0380*/  IABS R6, R13 ;  /* 0x0000000d00067213 */ /* 0x000fc60000000000 */
[----:B------:R-:W-:Y:S02]  /*0390*/  IMAD R5, R2, R7, RZ ;  /* 0x0000000702057224 */ /* 0x000fe400078e02ff */
[----:B------:R-:W-:Y:S02]  /*03a0*/  IMAD.MOV.U32 R2, RZ, RZ, RZ ;  /* 0x000000ffff027224 */ /* 0x000fe400078e00ff */
[----:B------:R-:W-:Y:S02]  /*03b0*/  IMAD.MOV R0, RZ, RZ, -R6 ;  /* 0x000000ffff007224 */ /* 0x000fe400078e0a06 */
[----:B------:R-:W-:Y:S01]  /*03c0*/  IMAD.HI.U32 R2, R3, R5, R2 ;  /* 0x0000000503027227 */ /* 0x000fe200078e0002 */
[----:B------:R-:W-:-:S04]  /*03d0*/  LOP3.LUT R3, R4, R13, RZ, 0x3c, !PT ;  /* 0x0000000d04037212 */ /* 0x000fc800078e3cff */
[----:B------:R-:W-:Y:S01]  /*03e0*/  ISETP.GE.AND P2, PT, R3, RZ, PT ;  /* 0x000000ff0300720c */ /* 0x000fe20003f46270 */
[----:B------:R-:W-:-:S04]  /*03f0*/  IMAD.HI.U32 R2, R2, R9, RZ ;  /* 0x0000000902027227 */ /* 0x000fc800078e00ff */
[----:B------:R-:W-:-:S05]  /*0400*/  IMAD R0, R2, R0, R9 ;  /* 0x0000000002007224 */ /* 0x000fca00078e0209 */
[----:B------:R-:W-:-:S13]  /*0410*/  ISETP.GT.U32.AND P1, PT, R7, R0, PT ;  /* 0x000000000700720c */ /* 0x000fda0003f24070 */
[----:B------:R-:W-:Y:S02]  /*0420*/  @!P1 IMAD.IADD R0, R0, 0x1, -R7 ;  /* 0x0000000100009824 */ /* 0x000fe400078e0a07 */
[----:B------:R-:W-:Y:S01]  /*0430*/  @!P1 VIADD R2, R2, 0x1 ;  /* 0x0000000102029836 */ /* 0x000fe20000000000 */
[----:B------:R-:W-:Y:S02]  /*0440*/  ISETP.NE.AND P1, PT, R13, RZ, PT ;  /* 0x000000ff0d00720c */ /* 0x000fe40003f25270 */
[----:B------:R-:W-:Y:S02]  /*0450*/  ISETP.GE.U32.AND P0, PT, R0, R7, PT ;  /* 0x000000070000720c */ /* 0x000fe40003f06070 */
[----:B------:R-:W0:Y:S11]  /*0460*/  S2R R0, SR_TID.X ;  /* 0x0000000000007919 */ /* 0x000e360000002100 */
[----:B------:R-:W-:Y:S01]  /*0470*/  @P0 VIADD R2, R2, 0x1 ;  /* 0x0000000102020836 */ /* 0x000fe20000000000 */
[----:B------:R-:W-:-:S03]  /*0480*/  ISETP.GT.AND P0, PT, R36, 0x1f, PT ;  /* 0x0000001f2400780c */ /* 0x000fc60003f04270 */
[----:B------:R-:W-:-:S04]  /*0490*/  IMAD.MOV.U32 R5, RZ, RZ, R2 ;  /* 0x000000ffff057224 */ /* 0x000fc800078e0002 */
[----:B------:R-:W-:Y:S01]  /*04a0*/  @!P2 IMAD.MOV R5, RZ, RZ, -R5 ;  /* 0x000000ffff05a224 */ /* 0x000fe200078e0a05 */
[----:B------:R-:W-:-:S05]  /*04b0*/  @!P1 LOP3.LUT R5, RZ, R13, RZ, 0x33, !PT ;  /* 0x0000000dff059212 */ /* 0x000fca00078e33ff */
[----:B------:R-:W-:Y:S02]  /*04c0*/  IMAD.MOV R2, RZ, RZ, -R5 ;  /* 0x000000ffff027224 */ /* 0x000fe400078e0a05 */
[----:B------:R-:W-:Y:S02]  /*04d0*/  IMAD.SHL.U32 R10, R5, 0x10, RZ ;  /* 0x00000010050a7824 */ /* 0x000fe400078e00ff */
[----:B------:R-:W-:Y:S02]  /*04e0*/  IMAD R2, R13, R2, R4 ;  /* 0x000000020d027224 */ /* 0x000fe400078e0204 */
[----:B------:R-:W-:Y:S01]  /*04f0*/  @!P0 IMAD.MOV.U32 R12, RZ, RZ, RZ ;  /* 0x000000ffff0c8224 */ /* 0x000fe200078e00ff */
[----:B0-----:R-:W-:Y:S01]  /*0500*/  SHF.R.U32.HI R51, RZ, 0x5, R0 ;  /* 0x00000005ff337819 */ /* 0x001fe20000011600 */
[----:B------:R-:W-:Y:S01]  /*0510*/  IMAD.IADD R11, R11, 0x1, R2 ;  /* 0x000000010b0b7824 */ /* 0x000fe200078e0202 */
[C---:B------:R-:W-:Y:S01]  /*0520*/  LOP3.LUT R2, R0.reuse, 0x1f, RZ, 0xc0, !PT ;  /* 0x0000001f00027812 */ /* 0x040fe200078ec0ff */
[C---:B------:R-:W-:Y:S01]  /*0530*/  @!P0 IMAD.SHL.U32 R3, R0.reuse, 0x20, RZ ;  /* 0x0000002000038824 */ /* 0x040fe200078e00ff */
[----:B------:R-:W-:Y:S01]  /*0540*/  SGXT.U32 R51, R51, 0x2 ;  /* 0x000000023333781a */ /* 0x000fe20000000000 */
[----:B------:R-:W-:Y:S01]  /*0550*/  @!P0 IMAD.MOV.U32 R14, RZ, RZ, RZ ;  /* 0x000000ffff0e8224 */ /* 0x000fe200078e00ff */
[----:B------:R-:W-:-:S02]  /*0560*/  @!P0 LOP3.LUT R4, R0, 0x40, RZ, 0xc0, !PT ;  /* 0x0000004000048812 */ /* 0x000fc400078ec0ff */
[C---:B------:R-:W-:Y:S02]  /*0570*/  LOP3.LUT R6, R10.reuse, R51, RZ, 0xfc, !PT ;  /* 0x000000330a067212 */ /* 0x040fe400078efcff */
[C-C-:B------:R-:W-:Y:S02]  /*0580*/  LOP3.LUT R7, R10.reuse, 0x4, R51.reuse, 0xfe, !PT ;  /* 0x000000040a077812 */ /* 0x140fe400078efe33 */
[C-C-:B------:R-:W-:Y:S02]  /*0590*/  LOP3.LUT R8, R10.reuse, 0x8, R51.reuse, 0xfe, !PT ;  /* 0x000000080a087812 */ /* 0x140fe400078efe33 */
[----:B------:R-:W-:Y:S01]  /*05a0*/  LOP3.LUT R9, R10, 0xc, R51, 0xfe, !PT ;  /* 0x0000000c0a097812 */ /* 0x000fe200078efe33 */
[----:B------:R-:W-:Y:S01]  /*05b0*/  IMAD R10, R11, 0x20, R2 ;  /* 0x000000200b0a7824 */ /* 0x000fe200078e0202 */
[----:B------:R-:W-:Y:S01]  /*05c0*/  @!P0 SHF.R.U32.HI R5, RZ, 0x1, R4 ;  /* 0x00000001ff058819 */ /* 0x000fe20000011604 */
[----:B------:R-:W-:Y:S06]  /*05d0*/  @!P0 BRA `(.L_x_0) ;  /* 0x0000000c00788947 */ /* 0x000fec0003800000 */
[----:B------:R-:W-:Y:S01]  /*05e0*/  IABS R11, R18 ;  /* 0x00000012000b7213 */ /* 0x000fe20000000000 */
[C---:B------:R-:W-:Y:S01]  /*05f0*/  IMAD.SHL.U32 R14, R0.reuse, 0x2, RZ ;  /* 0x00000002000e7824 */ /* 0x040fe200078e00ff */
[----:B------:R-:W-:Y:S01]  /*0600*/  IABS R12, R19 ;  /* 0x00000013000c7213 */ /* 0x000fe20000000000 */
[C---:B------:R-:W-:Y:S01]  /*0610*/  IMAD.SHL.U32 R13, R0.reuse, 0x8, RZ ;  /* 0x00000008000d7824 */ /* 0x040fe200078e00ff */
[----:B------:R-:W0:Y:S01]  /*0620*/  I2F.RP R20, R11 ;  /* 0x0000000b00147306 */ /* 0x000e220000209400 */
[----:B------:R-:W-:Y:S01]  /*0630*/  IMAD.SHL.U32 R21, R0, 0x10, RZ ;  /* 0x0000001000157824 */ /* 0x000fe200078e00ff */
[----:B------:R-:W-:Y:S01]  /*0640*/  SHF.R.S32.HI R3, RZ, 0x1f, R36 ;  /* 0x0000001fff037819 */ /* 0x000fe20000011424 */
[----:B------:R-:W1:Y:S01]  /*0650*/  LDC R42, c[0x0][0x238] ;  /* 0x00008e00ff2a7b82 */ /* 0x000e620000000800 */
[----:B------:R-:W-:Y:S01]  /*0660*/  LOP3.LUT R28, R13, 0x30, R14, 0x48, !PT ;  /* 0x000000300d1c7812 */ /* 0x000fe200078e480e */
[----:B------:R-:W-:Y:S01]  /*0670*/  ULDC UR5, c[0x0][0x234] ;  /* 0x00008d0000057ab9 */ /* 0x000fe20000000800 */
[----:B------:R-:W-:Y:S01]  /*0680*/  LEA.HI R36, R3, R36, RZ, 0x5 ;  /* 0x0000002403247211 */ /* 0x000fe200078f28ff */
[----:B------:R-:W-:Y:S01]  /*0690*/  ULDC.64 UR8, c[0x0][0x218] ;  /* 0x0000860000087ab9 */ /* 0x000fe20000000a00 */
[----:B------:R-:W2:Y:S01]  /*06a0*/  I2F.RP R15, R12 ;  /* 0x0000000c000f7306 */ /* 0x000ea20000209400 */
[----:B------:R-:W-:Y:S01]  /*06b0*/  LOP3.LUT R21, R21, 0x200, RZ, 0xc0, !PT ;  /* 0x0000020015157812 */ /* 0x000fe200078ec0ff */
[----:B------:R-:W-:Y:S01]  /*06c0*/  ULDC.64 UR10, c[0x0][0x210] ;  /* 0x00008400000a7ab9 */ /* 0x000fe20000000a00 */
[----:B------:R-:W-:-:S02]  /*06d0*/  IABS R25, R7 ;  /* 0x0000000700197213 */ /* 0x000fc40000000000 */
[----:B------:R-:W-:Y:S02]  /*06e0*/  IADD3 R28, R28, UR4, R21 ;  /* 0x000000041c1c7c10 */ /* 0x000fe4000fffe015 */
[----:B------:R-:W-:Y:S01]  /*06f0*/  IABS R21, R8 ;  /* 0x0000000800157213 */ /* 0x000fe20000000000 */
[----:B0-----:R-:W0:Y:S01]  /*0700*/  MUFU.RCP R20, R20 ;  /* 0x0000001400147308 */ /* 0x001e220000001000 */
[----:B------:R-:W-:Y:S02]  /*0710*/  IABS R31, R6 ;  /* 0x00000006001f7213 */ /* 0x000fe40000000000 */
[----:B------:R-:W-:Y:S02]  /*0720*/  ISETP.GE.AND P2, PT, R10, RZ, PT ;  /* 0x000000ff0a00720c */ /* 0x000fe40003f46270 */
[----:B------:R-:W-:Y:S02]  /*0730*/  ISETP.NE.AND P0, PT, R18, RZ, PT ;  /* 0x000000ff1200720c */ /* 0x000fe40003f05270 */
[C---:B------:R-:W-:Y:S01]  /*0740*/  LOP3.LUT R41, R51.reuse, 0x18, RZ, 0xfc, !PT ;  /* 0x0000001833297812 */ /* 0x040fe200078efcff */
[----:B--2---:R-:W2:Y:S01]  /*0750*/  MUFU.RCP R15, R15 ;  /* 0x0000000f000f7308 */ /* 0x004ea20000001000 */
[----:B------:R-:W-:-:S02]  /*0760*/  LOP3.LUT R43, R51, 0x14, RZ, 0xfc, !PT ;  /* 0x00000014332b7812 */ /* 0x000fc400078efcff */
[----:B------:R-:W-:Y:S01]  /*0770*/  LOP3.LUT R45, R51, 0x10, RZ, 0xfc, !PT ;  /* 0x00000010332d7812 */ /* 0x000fe200078efcff */
[-C--:B-1----:R-:W-:Y:S01]  /*0780*/  IMAD R41, R41, R42.reuse, RZ ;  /* 0x0000002a29297224 */ /* 0x082fe200078e02ff */
[----:B------:R-:W-:Y:S01]  /*0790*/  LOP3.LUT R47, R51, 0xc, RZ, 0xfc, !PT ;  /* 0x0000000c332f7812 */ /* 0x000fe200078efcff */
[-C--:B------:R-:W-:Y:S01]  /*07a0*/  IMAD R43, R43, R42.reuse, RZ ;  /* 0x0000002a2b2b7224 */ /* 0x080fe200078e02ff */
[----:B------:R-:W-:Y:S01]  /*07b0*/  LOP3.LUT R49, R51, 0x8, RZ, 0xfc, !PT ;  /* 0x0000000833317812 */ /* 0x000fe200078efcff */
[-C--:B------:R-:W-:Y:S01]  /*07c0*/  IMAD R45, R45, R42.reuse, RZ ;  /* 0x0000002a2d2d7224 */ /* 0x080fe200078e02ff */
[----:B------:R-:W-:Y:S01]  /*07d0*/  LEA.HI R53, R0, 0x1c, RZ, 0x1b ;  /* 0x0000001c00357811 */ /* 0x000fe200078fd8ff */
[----:B0-----:R-:W-:Y:S01]  /*07e0*/  VIADD R4, R20, 0xffffffe ;  /* 0x0ffffffe14047836 */ /* 0x001fe20000000000 */
[----:B------:R-:W-:Y:S01]  /*07f0*/  SHF.R.S32.HI R36, RZ, 0x5, R36 ;  /* 0x00000005ff247819 */ /* 0x000fe20000011424 */
[-C--:B------:R-:W-:Y:S02]  /*0800*/  IMAD R47, R47, R42.reuse, RZ ;  /* 0x0000002a2f2f7224 */ /* 0x080fe400078e02ff */
[----:B------:R0:W1:Y:S01]  /*0810*/  F2I.FTZ.U32.TRUNC.NTZ R5, R4 ;  /* 0x0000000400057305 */ /* 0x000062000021f000 */
[----:B------:R-:W-:-:S02]  /*0820*/  IMAD R49, R49, R42, RZ ;  /* 0x0000002a31317224 */ /* 0x000fc400078e02ff */
[----:B--2---:R-:W-:Y:S02]  /*0830*/  VIADD R16, R15, 0xffffffe ;  /* 0x0ffffffe0f107836 */ /* 0x004fe40000000000 */
[----:B------:R-:W-:-:S03]  /*0840*/  IMAD R53, R53, R42, RZ ;  /* 0x0000002a35357224 */ /* 0x000fc600078e02ff */
[----:B------:R2:W3:Y:S01]  /*0850*/  F2I.FTZ.U32.TRUNC.NTZ R17, R16 ;  /* 0x0000001000117305 */ /* 0x0004e2000021f000 */
[----:B0-----:R-:W-:Y:S02]  /*0860*/  IMAD.MOV.U32 R4, RZ, RZ, RZ ;  /* 0x000000ffff047224 */ /* 0x001fe400078e00ff */
[----:B-1----:R-:W-:Y:S02]  /*0870*/  IMAD.MOV R20, RZ, RZ, -R5 ;  /* 0x000000ffff147224 */ /* 0x002fe400078e0a05 */
[----:B--2---:R-:W-:Y:S02]  /*0880*/  IMAD.MOV.U32 R16, RZ, RZ, RZ ;  /* 0x000000ffff107224 */ /* 0x004fe400078e00ff */
[----:B------:R-:W-:Y:S01]  /*0890*/  IMAD R15, R20, R11, RZ ;  /* 0x0000000b140f7224 */ /* 0x000fe200078e02ff */
[----:B------:R-:W-:Y:S01]  /*08a0*/  IABS R20, R10 ;  /* 0x0000000a00147213 */ /* 0x000fe20000000000 */
[----:B---3--:R-:W-:Y:S02]  /*08b0*/  IMAD.MOV R23, RZ, RZ, -R17 ;  /* 0x000000ffff177224 */ /* 0x008fe400078e0a11 */
[----:B------:R-:W-:Y:S01]  /*08c0*/  IMAD.HI.U32 R4, R5, R15, R4 ;  /* 0x0000000f05047227 */ /* 0x000fe200078e0004 */
[----:B------:R-:W-:-:S03]  /*08d0*/  IABS R15, R9 ;  /* 0x00000009000f7213 */ /* 0x000fc60000000000 */
[----:B------:R-:W-:Y:S02]  /*08e0*/  IMAD R3, R23, R12, RZ ;  /* 0x0000000c17037224 */ /* 0x000fe400078e02ff */
[----:B------:R-:W-:-:S04]  /*08f0*/  IMAD.HI.U32 R5, R4, R20, RZ ;  /* 0x0000001404057227 */ /* 0x000fc800078e00ff */
[----:B------:R-:W-:-:S04]  /*0900*/  IMAD.HI.U32 R16, R17, R3, R16 ;  /* 0x0000000311107227 */ /* 0x000fc800078e0010 */
[----:B------:R-:W-:Y:S02]  /*0910*/  IMAD.MOV R17, RZ, RZ, -R5 ;  /* 0x000000ffff117224 */ /* 0x000fe400078e0a05 */
[----:B------:R-:W-:-:S04]  /*0920*/  IMAD.HI.U32 R3, R16, R15, RZ ;  /* 0x0000000f10037227 */ /* 0x000fc800078e00ff */
[----:B------:R-:W-:-:S04]  /*0930*/  IMAD.HI.U32 R4, R16, R21, RZ ;  /* 0x0000001510047227 */ /* 0x000fc800078e00ff */
[----:B------:R-:W-:Y:S02]  /*0940*/  IMAD.MOV R3, RZ, RZ, -R3 ;  /* 0x000000ffff037224 */ /* 0x000fe400078e0a03 */
[----:B------:R-:W-:Y:S02]  /*0950*/  IMAD.MOV R4, RZ, RZ, -R4 ;  /* 0x000000ffff047224 */ /* 0x000fe400078e0a04 */
[C---:B------:R-:W-:Y:S02]  /*0960*/  IMAD R20, R11.reuse, R17, R20 ;  /* 0x000000110b147224 */ /* 0x040fe400078e0214 */
[C---:B------:R-:W-:Y:S01]  /*0970*/  IMAD R15, R12.reuse, R3, R15 ;  /* 0x000000030c0f7224 */ /* 0x040fe200078e020f */
[----:B------:R-:W0:Y:S01]  /*0980*/  LDC R17, c[0x0][0x23c] ;  /* 0x00008f00ff117b82 */ /* 0x000e220000000800 */
[----:B------:R-:W-:Y:S01]  /*0990*/  IMAD R21, R12, R4, R21 ;  /* 0x000000040c157224 */ /* 0x000fe200078e0215 */
[----:B------:R-:W-:Y:S01]  /*09a0*/  ISETP.GT.U32.AND P1, PT, R11, R20, PT ;  /* 0x000000140b00720c */ /* 0x000fe20003f24070 */
[----:B------:R-:W-:Y:S01]  /*09b0*/  IMAD.HI.U32 R5, R16, R25, RZ ;  /* 0x0000001910057227 */ /* 0x000fe200078e00ff */
[----:B------:R-:W-:-:S02]  /*09c0*/  ISETP.GT.U32.AND P3, PT, R12, R15, PT ;  /* 0x0000000f0c00720c */ /* 0x000fc40003f64070 */
[----:B------:R-:W-:Y:S01]  /*09d0*/  ISETP.GT.U32.AND P4, PT, R12, R21, PT ;  /* 0x000000150c00720c */ /* 0x000fe20003f84070 */
[----:B------:R-:W-:Y:S01]  /*09e0*/  IMAD.HI.U32 R16, R16, R31, RZ ;  /* 0x0000001f10107227 */ /* 0x000fe200078e00ff */
[----:B------:R-:W-:-:S03]  /*09f0*/  LOP3.LUT R4, R0, 0x40, RZ, 0xc0, !PT ;  /* 0x0000004000047812 */ /* 0x000fc600078ec0ff */
[----:B------:R-:W-:Y:S02]  /*0a00*/  IMAD.MOV R5, RZ, RZ, -R5 ;  /* 0x000000ffff057224 */ /* 0x000fe400078e0a05 */
[----:B------:R-:W-:Y:S02]  /*0a10*/  IMAD.MOV R16, RZ, RZ, -R16 ;  /* 0x000000ffff107224 */ /* 0x000fe400078e0a10 */
[C---:B------:R-:W-:Y:S02]  /*0a20*/  IMAD R25, R12.reuse, R5, R25 ;  /* 0x000000050c197224 */ /* 0x040fe400078e0219 */
[----:B------:R-:W-:Y:S01]  /*0a30*/  IMAD R31, R12, R16, R31 ;  /* 0x000000100c1f7224 */ /* 0x000fe200078e021f */
[----:B------:R-:W-:Y:S01]  /*0a40*/  SHF.R.S32.HI R16, RZ, 0x6, R0 ;  /* 0x00000006ff107819 */ /* 0x000fe20000011400 */
[----:B------:R-:W-:Y:S01]  /*0a50*/  @!P1 IMAD.IADD R20, R20, 0x1, -R11 ;  /* 0x0000000114149824 */ /* 0x000fe200078e0a0b */
[C---:B------:R-:W-:Y:S01]  /*0a60*/  ISETP.GT.U32.AND P5, PT, R12.reuse, R25, PT ;  /* 0x000000190c00720c */ /* 0x040fe20003fa4070 */
[--C-:B------:R-:W-:Y:S01]  /*0a70*/  @!P3 IMAD.IADD R15, R15, 0x1, -R12.reuse ;  /* 0x000000010f0fb824 */ /* 0x100fe200078e0a0c */
[----:B------:R-:W-:Y:S01]  /*0a80*/  ISETP.GT.U32.AND P6, PT, R12, R31, PT ;  /* 0x0000001f0c00720c */ /* 0x000fe20003fc4070 */
[----:B------:R-:W-:Y:S01]  /*0a90*/  @!P4 IMAD.IADD R21, R21, 0x1, -R12 ;  /* 0x000000011515c824 */ /* 0x000fe200078e0a0c */
[----:B------:R-:W-:Y:S01]  /*0aa0*/  ISETP.GT.U32.AND P1, PT, R11, R20, PT ;  /* 0x000000140b00720c */ /* 0x000fe20003f24070 */
[----:B------:R-:W-:Y:S01]  /*0ab0*/  IMAD.SHL.U32 R5, R0, 0x40, RZ ;  /* 0x0000004000057824 */ /* 0x000fe200078e00ff */
[----:B------:R-:W-:Y:S01]  /*0ac0*/  ISETP.GT.U32.AND P3, PT, R12, R15, PT ;  /* 0x0000000f0c00720c */ /* 0x000fe20003f64070 */
[----:B------:R-:W-:Y:S01]  /*0ad0*/  IMAD.SHL.U32 R3, R0, 0x20, RZ ;  /* 0x0000002000037824 */ /* 0x000fe200078e00ff */
[----:B------:R-:W-:Y:S01]  /*0ae0*/  ISETP.GT.U32.AND P4, PT, R12, R21, PT ;  /* 0x000000150c00720c */ /* 0x000fe20003f84070 */
[----:B0-----:R-:W-:Y:S01]  /*0af0*/  IMAD.SHL.U32 R44, R17, 0x20, RZ ;  /* 0x00000020112c7824 */ /* 0x001fe200078e00ff */
[----:B------:R-:W-:-:S02]  /*0b00*/  LOP3.LUT R22, R5, 0x1c0, RZ, 0xc0, !PT ;  /* 0x000001c005167812 */ /* 0x000fc400078ec0ff */
[----:B------:R-:W-:Y:S01]  /*0b10*/  SHF.R.U32.HI R5, RZ, 0x1, R4 ;  /* 0x00000001ff057819 */ /* 0x000fe20000011604 */
[--C-:B------:R-:W-:Y:S01]  /*0b20*/  @!P5 IMAD.IADD R25, R25, 0x1, -R12.reuse ;  /* 0x000000011919d824 */ /* 0x100fe200078e0a0c */
[----:B------:R-:W-:Y:S01]  /*0b30*/  LOP3.LUT R23, R22, 0x30, R13, 0xf8, !PT ;  /* 0x0000003016177812 */ /* 0x000fe200078ef80d */
[----:B------:R-:W-:Y:S01]  /*0b40*/  @!P6 IMAD.IADD R31, R31, 0x1, -R12 ;  /* 0x000000011f1fe824 */ /* 0x000fe200078e0a0c */
[----:B------:R-:W-:Y:S01]  /*0b50*/  LOP3.LUT R24, R5, 0x10, R14, 0xf8, !PT ;  /* 0x0000001005187812 */ /* 0x000fe200078ef80e */
[----:B------:R-:W-:Y:S01]  /*0b60*/  @!P1 IMAD.IADD R20, R20, 0x1, -R11 ;  /* 0x0000000114149824 */ /* 0x000fe200078e0a0b */
[C---:B------:R-:W-:Y:S01]  /*0b70*/  ISETP.GT.U32.AND P5, PT, R12.reuse, R25, PT ;  /* 0x000000190c00720c */ /* 0x040fe20003fa4070 */
[----:B------:R-:W-:Y:S01]  /*0b80*/  @!P3 IMAD.IADD R15, R15, 0x1, -R12 ;  /* 0x000000010f0fb824 */ /* 0x000fe200078e0a0c */
[----:B------:R-:W-:Y:S01]  /*0b90*/  ISETP.GT.U32.AND P6, PT, R12, R31, PT ;  /* 0x0000001f0c00720c */ /* 0x000fe20003fc4070 */
[----:B------:R-:W-:Y:S01]  /*0ba0*/  @!P2 IMAD.MOV R20, RZ, RZ, -R20 ;  /* 0x000000ffff14a224 */ /* 0x000fe200078e0a14 */
[----:B------:R-:W-:Y:S01]  /*0bb0*/  ISETP.GE.AND P1, PT, R9, RZ, PT ;  /* 0x000000ff0900720c */ /* 0x000fe20003f26270 */
[----:B------:R-:W-:Y:S01]  /*0bc0*/  @!P4 IMAD.IADD R21, R21, 0x1, -R12 ;  /* 0x000000011515c824 */ /* 0x000fe200078e0a0c */
[----:B------:R-:W-:Y:S01]  /*0bd0*/  ISETP.GE.AND P2, PT, R8, RZ, PT ;  /* 0x000000ff0800720c */ /* 0x000fe20003f46270 */
[----:B------:R-:W-:Y:S01]  /*0be0*/  IMAD.IADD R28, R22, 0x1, R28 ;  /* 0x00000001161c7824 */ /* 0x000fe200078e021c */
[----:B------:R-:W-:-:S02]  /*0bf0*/  ISETP.GE.AND P3, PT, R7, RZ, PT ;  /* 0x000000ff0700720c */ /* 0x000fc40003f66270 */
[----:B------:R-:W-:Y:S02]  /*0c00*/  ISETP.GE.AND P4, PT, R6, RZ, PT ;  /* 0x000000ff0600720c */ /* 0x000fe40003f86270 */
[----:B------:R-:W-:Y:S01]  /*0c10*/  @!P0 LOP3.LUT R20, RZ, R18, RZ, 0x33, !PT ;  /* 0x00000012ff148212 */ /* 0x000fe200078e33ff */
[--C-:B------:R-:W-:Y:S01]  /*0c20*/  @!P5 IMAD.IADD R25, R25, 0x1, -R12.reuse ;  /* 0x000000011919d824 */ /* 0x100fe200078e0a0c */
[----:B------:R-:W-:Y:S01]  /*0c30*/  SGXT R16, R16, 0x1 ;  /* 0x000000011010781a */ /* 0x000fe20000000200 */
[----:B------:R-:W-:Y:S01]  /*0c40*/  @!P6 IMAD.IADD R31, R31, 0x1, -R12 ;  /* 0x000000011f1fe824 */ /* 0x000fe200078e0a0c */
[----:B------:R-:W-:Y:S01]  /*0c50*/  LOP3.LUT R24, R23, R24, RZ, 0x3c, !PT ;  /* 0x0000001817187212 */ /* 0x000fe200078e3cff */
[----:B------:R-:W-:Y:S01]  /*0c60*/  IMAD R23, R2, R17, RZ ;  /* 0x0000001102177224 */ /* 0x000fe200078e02ff */
[----:B------:R-:W-:Y:S01]  /*0c70*/  LOP3.LUT R13, R16, 0x90, RZ, 0xc0, !PT ;  /* 0x00000090100d7812 */ /* 0x000fe200078ec0ff */
[----:B------:R-:W-:Y:S01]  /*0c80*/  IMAD R20, R20, UR5, RZ ;  /* 0x0000000514147c24 */ /* 0x000fe2000f8e02ff */
[----:B------:R-:W-:Y:S01]  /*0c90*/  ISETP.NE.AND P0, PT, R19, RZ, PT ;  /* 0x000000ff1300720c */ /* 0x000fe20003f05270 */
[----:B------:R-:W-:Y:S01]  /*0ca0*/  @!P1 IMAD.MOV R15, RZ, RZ, -R15 ;  /* 0x000000ffff0f9224 */ /* 0x000fe200078e0a0f */
[----:B------:R-:W-:Y:S01]  /*0cb0*/  LOP3.LUT R12, RZ, R19, RZ, 0x33, !PT ;  /* 0x00000013ff0c7212 */ /* 0x000fe200078e33ff */
[----:B------:R-:W-:Y:S01]  /*0cc0*/  @!P2 IMAD.MOV R21, RZ, RZ, -R21 ;  /* 0x000000ffff15a224 */ /* 0x000fe200078e0a15 */
[----:B------:R-:W-:Y:S01]  /*0cd0*/  LOP3.LUT R19, R51, 0x4, RZ, 0xfc, !PT ;  /* 0x0000000433137812 */ /* 0x000fe200078efcff */
[----:B------:R-:W-:Y:S01]  /*0ce0*/  @!P3 IMAD.MOV R25, RZ, RZ, -R25 ;  /* 0x000000ffff19b224 */ /* 0x000fe200078e0a19 */
[----:B------:R-:W-:Y:S01]  /*0cf0*/  LOP3.LUT R29, R3, 0x200, RZ, 0xc0, !PT ;  /* 0x00000200031d7812 */ /* 0x000fe200078ec0ff */
[----:B------:R-:W-:Y:S01]  /*0d00*/  @!P4 IMAD.MOV R31, RZ, RZ, -R31 ;  /* 0x000000ffff1fc224 */ /* 0x000fe200078e0a1f */
[----:B------:R-:W-:Y:S01]  /*0d10*/  LOP3.LUT R11, R13, 0x7e, R14, 0x78, !PT ;  /* 0x0000007e0d0b7812 */ /* 0x000fe200078e780e */
[-C--:B------:R-:W-:Y:S01]  /*0d20*/  IMAD R51, R51, R42.reuse, RZ ;  /* 0x0000002a33337224 */ /* 0x080fe200078e02ff */
[----:B------:R-:W-:Y:S01]  /*0d30*/  LEA R27, P5, R23, UR8, 0x1 ;  /* 0x00000008171b7c11 */ /* 0x000fe2000f8a08ff */
[----:B------:R-:W-:Y:S01]  /*0d40*/  IMAD R40, R19, R42, RZ ;  /* 0x0000002a13287224 */ /* 0x000fe200078e02ff */
[----:B------:R-:W-:Y:S01]  /*0d50*/  LEA R32, P1, R20, UR10, 0x1 ;  /* 0x0000000a14207c11 */ /* 0x000fe2000f8208ff */
[----:B------:R-:W-:Y:S01]  /*0d60*/  ULDC UR5, c[0x0][0x240] ;  /* 0x0000900000057ab9 */ /* 0x000fe20000000800 */
[----:B------:R-:W-:-:S02]  /*0d70*/  SEL R39, R12, R15, !P0 ;  /* 0x0000000f0c277207 */ /* 0x000fc40004000000 */
[----:B------:R-:W-:Y:S02]  /*0d80*/  CS2R R14, SRZ ;  /* 0x00000000000e7805 */ /* 0x000fe4000001ff00 */
[----:B------:R-:W-:Y:S01]  /*0d90*/  SEL R30, R12, R21, !P0 ;  /* 0x000000150c1e7207 */ /* 0x000fe20004000000 */
[----:B------:R-:W-:Y:S01]  /*0da0*/  IMAD.SHL.U32 R42, R42, 0x20, RZ ;  /* 0x000000202a2a7824 */ /* 0x000fe200078e00ff */
[C---:B------:R-:W-:Y:S01]  /*0db0*/  SEL R37, R12.reuse, R25, !P0 ;  /* 0x000000190c257207 */ /* 0x040fe20004000000 */
[----:B------:R-:W-:Y:S01]  /*0dc0*/  IMAD R39, R39, UR5, RZ ;  /* 0x0000000527277c24 */ /* 0x000fe2000f8e02ff */
[----:B------:R-:W-:Y:S02]  /*0dd0*/  SEL R31, R12, R31, !P0 ;  /* 0x0000001f0c1f7207 */ /* 0x000fe40004000000 */
[----:B------:R-:W-:Y:S02]  /*0de0*/  CS2R R12, SRZ ;  /* 0x00000000000c7805 */ /* 0x000fe4000001ff00 */
[----:B------:R-:W-:Y:S01]  /*0df0*/  IADD3 R29, R24, UR4, R29 ;  /* 0x00000004181d7c10 */ /* 0x000fe2000fffe01d */
[----:B------:R-:W-:Y:S01]  /*0e00*/  IMAD R30, R30, UR5, RZ ;  /* 0x000000051e1e7c24 */ /* 0x000fe2000f8e02ff */
[----:B------:R-:W-:Y:S01]  /*0e10*/  LEA.HI.X.SX32 R33, R20, UR11, 0x1, P1 ;  /* 0x0000000b14217c11 */ /* 0x000fe200088f0eff */
[----:B------:R-:W-:Y:S01]  /*0e20*/  IMAD R37, R37, UR5, RZ ;  /* 0x0000000525257c24 */ /* 0x000fe2000f8e02ff */
[----:B------:R-:W-:Y:S01]  /*0e30*/  LEA.HI.X.SX32 R23, R23, UR9, 0x1, P5 ;  /* 0x0000000917177c11 */ /* 0x000fe2000a8f0eff */
[----:B------:R-:W-:Y:S01]  /*0e40*/  IMAD R31, R31, UR5, RZ ;  /* 0x000000051f1f7c24 */ /* 0x000fe2000f8e02ff */
[----:B------:R-:W-:Y:S01]  /*0e50*/  LOP3.LUT R38, R11, 0x20, RZ, 0x3c, !PT ;  /* 0x000000200b267812 */ /* 0x000fe200078e3cff */
[----:B------:R-:W-:-:S06]  /*0e60*/  ULDC UR5, c[0x0][0x230] ;  /* 0x00008c0000057ab9 */ /* 0x000fcc0000000800 */
.L_x_1:
[----:B------:R-:W-:Y:S01]  /*0e70*/  SHF.R.U32.HI R26, RZ, 0x5, R0 ;  /* 0x00000005ff1a7819 */ /* 0x000fe20000011600 */
[----:B------:R-:W-:Y:S01]  /*0e80*/  IMAD.WIDE R18, R51, 0x2, R32 ;  /* 0x0000000233127825 */ /* 0x000fe200078e0220 */
[----:B------:R-:W-:Y:S02]  /*0e90*/  PRMT R22, RZ, 0x7610, R22 ;  /* 0x00007610ff167816 */ /* 0x000fe40000000016 */
[----:B------:R-:W-:-:S04]  /*0ea0*/  SGXT.U32 R26, R26, 0x2 ;  /* 0x000000021a1a781a */ /* 0x000fc80000000000 */
[----:B------:R-:W-:-:S13]  /*0eb0*/  ISETP.GE.AND P0, PT, R26, UR5, PT ;  /* 0x000000051a007c0c */ /* 0x000fda000bf06270 */
[----:B------:R0:W2:Y:S01]  /*0ec0*/  @!P0 LDG.E.U16 R22, desc[UR6][R18.64] ;  /* 0x0000000612168981 */ /* 0x0000a2000c1e1500 */
[----:B------:R-:W-:Y:S02]  /*0ed0*/  LEA.HI R16, R0, 0x1c, RZ, 0x1b ;  /* 0x0000001c00107811 */ /* 0x000fe400078fd8ff */
[----:B------:R-:W-:Y:S02]  /*0ee0*/  LOP3.LUT R20, R26, 0x4, RZ, 0xfc, !PT ;  /* 0x000000041a147812 */ /* 0x000fe400078efcff */
[----:B------:R-:W-:Y:S01]  /*0ef0*/  ISETP.GE.AND P1, PT, R16, UR5, PT ;  /* 0x0000000510007c0c */ /* 0x000fe2000bf26270 */
[----:B------:R-:W-:Y:S01]  /*0f00*/  IMAD.WIDE R16, R53, 0x2, R32 ;  /* 0x0000000235107825 */ /* 0x000fe200078e0220 */
[----:B------:R-:W-:Y:S02]  /*0f10*/  ISETP.GE.AND P0, PT, R20, UR5, PT ;  /* 0x0000000514007c0c */ /* 0x000fe4000bf06270 */
[----:B------:R-:W-:Y:S02]  /*0f20*/  PRMT R46, RZ, 0x7610, R46 ;  /* 0x00007610ff2e7816 */ /* 0x000fe4000000002e */
[----:B0-----:R-:W-:Y:S01]  /*0f30*/  LOP3.LUT R18, R26, 0xc, RZ, 0xfc, !PT ;  /* 0x0000000c1a127812 */ /* 0x001fe200078efcff */
[----:B------:R-:W-:Y:S01]  /*0f40*/  IMAD.WIDE R20, R40, 0x2, R32 ;  /* 0x0000000228147825 */ /* 0x000fe200078e0220 */
[----:B------:R-:W-:-:S02]  /*0f50*/  PRMT R25, RZ, 0x7610, R25 ;  /* 0x00007610ff197816 */ /* 0x000fc40000000019 */
[----:B------:R-:W-:Y:S02]  /*0f60*/  ISETP.GE.AND P2, PT, R18, UR5, PT ;  /* 0x0000000512007c0c */ /* 0x000fe4000bf46270 */
[C---:B------:R-:W-:Y:S01]  /*0f70*/  LOP3.LUT R24, R26.reuse, 0x8, RZ, 0xfc, !PT ;  /* 0x000000081a187812 */ /* 0x040fe200078efcff */
[----:B------:R0:W3:Y:S01]  /*0f80*/  @!P1 LDG.E.U16 R46, desc[UR6][R16.64] ;  /* 0x00000006102e9981 */ /* 0x0000e2000c1e1500 */
[C---:B------:R-:W-:Y:S02]  /*0f90*/  LOP3.LUT R19, R26.reuse, 0x10, RZ, 0xfc, !PT ;  /* 0x000000101a137812 */ /* 0x040fe400078efcff */
[C---:B------:R-:W-:Y:S01]  /*0fa0*/  LOP3.LUT R34, R26.reuse, 0x14, RZ, 0xfc, !PT ;  /* 0x000000141a227812 */ /* 0x040fe200078efcff */
[----:B------:R1:W4:Y:S01]  /*0fb0*/  @!P0 LDG.E.U16 R25, desc[UR6][R20.64] ;  /* 0x0000000614198981 */ /* 0x000322000c1e1500 */
[----:B------:R-:W-:Y:S02]  /*0fc0*/  LOP3.LUT R26, R26, 0x18, RZ, 0xfc, !PT ;  /* 0x000000181a1a7812 */ /* 0x000fe400078efcff */
[----:B------:R-:W-:-:S02]  /*0fd0*/  ISETP.GE.AND P1, PT, R24, UR5, PT ;  /* 0x0000000518007c0c */ /* 0x000fc4000bf26270 */
[----:B------:R-:W-:Y:S02]  /*0fe0*/  ISETP.GE.AND P3, PT, R19, UR5, PT ;  /* 0x0000000513007c0c */ /* 0x000fe4000bf66270 */
[----:B------:R-:W-:Y:S02]  /*0ff0*/  ISETP.GE.AND P4, PT, R34, UR5, PT ;  /* 0x0000000522007c0c */ /* 0x000fe4000bf86270 */
[----:B------:R-:W-:Y:S01]  /*1000*/  ISETP.GE.AND P0, PT, R26, UR5, PT ;  /* 0x000000051a007c0c */ /* 0x000fe2000bf06270 */
[----:B------:R-:W-:Y:S01]  /*1010*/  IMAD.WIDE R18, R47, 0x2, R32 ;  /* 0x000000022f127825 */ /* 0x000fe200078e0220 */
[----:B------:R-:W-:Y:S02]  /*1020*/  PRMT R48, RZ, 0x7610, R48 ;  /* 0x00007610ff307816 */ /* 0x000fe40000000030 */
[----:B------:R-:W-:Y:S01]  /*1030*/  PRMT R24, RZ, 0x7610, R24 ;  /* 0x00007610ff187816 */ /* 0x000fe20000000018 */
[----:B0-----:R-:W-:Y:S01]  /*1040*/  IMAD.WIDE R16, R49, 0x2, R32 ;  /* 0x0000000231107825 */ /* 0x001fe200078e0220 */
[----:B------:R-:W-:-:S02]  /*1050*/  PRMT R26, RZ, 0x7610, R26 ;  /* 0x00007610ff1a7816 */ /* 0x000fc4000000001a */
[----:B------:R0:W5:Y:S01]  /*1060*/  @!P2 LDG.E.U16 R48, desc[UR6][R18.64] ;  /* 0x000000061230a981 */ /* 0x000162000c1e1500 */
[----:B------:R-:W-:Y:S01]  /*1070*/  PRMT R50, RZ, 0x7610, R50 ;  /* 0x00007610ff327816 */ /* 0x000fe20000000032 */
[----:B-1----:R-:W-:Y:S01]  /*1080*/  IMAD.WIDE R20, R43, 0x2, R32 ;  /* 0x000000022b147825 */ /* 0x002fe200078e0220 */
[----:B------:R-:W-:Y:S01]  /*1090*/  PRMT R52, RZ, 0x7610, R52 ;  /* 0x00007610ff347816 */ /* 0x000fe20000000034 */
[----:B------:R-:W3:Y:S02]  /*10a0*/  @!P1 LDG.E.U16 R24, desc[UR6][R16.64] ;  /* 0x0000000610189981 */ /* 0x000ee4000c1e1500 */
[--C-:B------:R-:W-:Y:S02]  /*10b0*/  IMAD.WIDE R34, R41, 0x2, R32.reuse ;  /* 0x0000000229227825 */ /* 0x100fe400078e0220 */
[----:B------:R-:W5:Y:S02]  /*10c0*/  @!P4 LDG.E.U16 R50, desc[UR6][R20.64] ;  /* 0x000000061432c981 */ /* 0x000f64000c1e1500 */
[----:B0-----:R-:W-:-:S02]  /*10d0*/  IMAD.WIDE R18, R45, 0x2, R32 ;  /* 0x000000022d127825 */ /* 0x001fc400078e0220 */
[----:B------:R0:W4:Y:S04]  /*10e0*/  @!P0 LDG.E.U16 R52, desc[UR6][R34.64] ;  /* 0x0000000622348981 */ /* 0x000128000c1e1500 */
[----:B------:R1:W5:Y:S01]  /*10f0*/  @!P3 LDG.E.U16 R26, desc[UR6][R18.64] ;  /* 0x00000006121ab981 */ /* 0x000362000c1e1500 */
[----:B------:R-:W-:Y:S01]  /*1100*/  BAR.SYNC.DEFER_BLOCKING 0x0 ;  /* 0x0000000000007b1d */ /* 0x000fe20000010000 */
[----:B------:R-:W-:Y:S01]  /*1110*/  ISETP.GE.AND P1, PT, R2, UR5, PT ;  /* 0x0000000502007c0c */ /* 0x000fe2000bf26270 */
[----:B0-----:R-:W-:Y:S02]  /*1120*/  IMAD.MOV.U32 R34, RZ, RZ, R27 ;  /* 0x000000ffff227224 */ /* 0x001fe400078e001b */
[----:B------:R-:W-:Y:S01]  /*1130*/  IMAD.MOV.U32 R35, RZ, RZ, R23 ;  /* 0x000000ffff237224 */ /* 0x000fe200078e0017 */
[----:B------:R-:W-:Y:S01]  /*1140*/  PRMT R27, RZ, 0x7610, R27 ;  /* 0x00007610ff1b7816 */ /* 0x000fe2000000001b */
[----:B------:R-:W-:-:S04]  /*1150*/  IMAD.WIDE R16, R31, 0x2, R34 ;  /* 0x000000021f107825 */ /* 0x000fc800078e0222 */
[----:B-1----:R-:W-:-:S04]  /*1160*/  IMAD.WIDE R18, R37, 0x2, R34 ;  /* 0x0000000225127825 */ /* 0x002fc800078e0222 */
[----:B------:R-:W-:Y:S01]  /*1170*/  IMAD.WIDE R20, R30, 0x2, R34 ;  /* 0x000000021e147825 */ /* 0x000fe200078e0222 */
[----:B------:R0:W5:Y:S02]  /*1180*/  @!P1 LDG.E.U16 R27, desc[UR6][R16.64] ;  /* 0x00000006101b9981 */ /* 0x000164000c1e1500 */
[----:B0-----:R-:W-:Y:S02]  /*1190*/  PRMT R17, RZ, 0x7610, R17 ;  /* 0x00007610ff117816 */ /* 0x001fe40000000011 */
[----:B------:R-:W-:-:S04]  /*11a0*/  PRMT R16, RZ, 0x7610, R16 ;  /* 0x00007610ff107816 */ /* 0x000fc80000000010 */
[----:B------:R0:W5:Y:S04]  /*11b0*/  @!P1 LDG.E.U16 R17, desc[UR6][R18.64] ;  /* 0x0000000612119981 */ /* 0x000168000c1e1500 */
[----:B------:R-:W5:Y:S01]  /*11c0*/  @!P1 LDG.E.U16 R16, desc[UR6][R20.64] ;  /* 0x0000000614109981 */ /* 0x000f62000c1e1500 */
[----:B0-----:R-:W-:-:S03]  /*11d0*/  PRMT R19, RZ, 0x7610, R19 ;  /* 0x00007610ff137816 */ /* 0x001fc60000000013 */
[----:B--2---:R0:W-:Y:S02]  /*11e0*/  STS.U16 [R11+UR4], R22 ;  /* 0x000000160b007988 */ /* 0x0041e40008000404 */
[----:B0-----:R-:W-:-:S05]  /*11f0*/  IMAD.WIDE R22, R39, 0x2, R34 ;  /* 0x0000000227167825 */ /* 0x001fca00078e0222 */
[----:B------:R-:W2:Y:S04]  /*1200*/  @!P1 LDG.E.U16 R19, desc[UR6][R22.64] ;  /* 0x0000000616139981 */ /* 0x000ea8000c1e1500 */
[----:B---3--:R-:W-:Y:S04]  /*1210*/  STS.U16 [R11+UR4+0x200], R24 ;  /* 0x000200180b007988 */ /* 0x008fe80008000404 */
[----:B----4-:R-:W-:Y:S04]  /*1220*/  STS.U16 [R11+UR4+0x600], R52 ;  /* 0x000600340b007988 */ /* 0x010fe80008000404 */
[----:B-----5:R-:W-:Y:S04]  /*1230*/  STS.U16 [R11+UR4+0x400], R26 ;  /* 0x0004001a0b007988 */ /* 0x020fe80008000404 */
[----:B------:R-:W-:Y:S04]  /*1240*/  STS.U16 [R38+UR4+0x100], R25 ;  /* 0x0001001926007988 */ /* 0x000fe80008000404 */
[----:B------:R-:W-:Y:S04]  /*1250*/  STS.U16 [R38+UR4+0x300], R48 ;  /* 0x0003003026007988 */ /* 0x000fe80008000404 */
[----:B------:R-:W-:Y:S04]  /*1260*/  STS.U16 [R38+UR4+0x500], R50 ;  /* 0x0005003226007988 */ /* 0x000fe80008000404 */
[----:B------:R-:W-:Y:S04]  /*1270*/  STS.U16 [R38+UR4+0x700], R46 ;  /* 0x0007002e26007988 */ /* 0x000fe80008000404 */
[----:B------:R-:W-:Y:S04]  /*1280*/  STS.U16 [R11+UR4+0x800], R27 ;  /* 0x0008001b0b007988 */ /* 0x000fe80008000404 */
[----:B------:R-:W-:Y:S04]  /*1290*/  STS.U16 [R11+UR4+0xa00], R16 ;  /* 0x000a00100b007988 */ /* 0x000fe80008000404 */
[----:B------:R-:W-:Y:S01]  /*12a0*/  STS.U16 [R38+UR4+0x900], R17 ;  /* 0x0009001126007988 */ /* 0x000fe20008000404 */
[----:B------:R-:W-:-:S05]  /*12b0*/  VIADD R36, R36, 0xffffffff ;  /* 0xffffffff24247836 */ /* 0x000fca0000000000 */
[----:B------:R-:W-:Y:S01]  /*12c0*/  ISETP.NE.U32.AND P0, PT, R36, RZ, PT ;  /* 0x000000ff2400720c */ /* 0x000fe20003f05070 */
[----:B------:R-:W-:Y:S01]  /*12d0*/  UIADD3 UR5, UR5, -0x20, URZ ;  /* 0xffffffe005057890 */ /* 0x000fe2000fffe03f */
[----:B------:R-:W-:Y:S01]  /*12e0*/  IMAD.WIDE R32, R42, 0x2, R32 ;  /* 0x000000022a207825 */ /* 0x000fe200078e0220 */
[----:B--2---:R-:W-:Y:S01]  /*12f0*/  STS.U16 [R38+UR4+0xb00], R19 ;  /* 0x000b001326007988 */ /* 0x004fe20008000404 */
[----:B------:R-:W-:Y:S06]  /*1300*/  BAR.SYNC.DEFER_BLOCKING 0x0 ;  /* 0x0000000000007b1d */ /* 0x000fec0000010000 */
[----:B------:R-:W-:Y:S04]  /*1310*/  LDSM.16.MT88.4 R16, [R29] ;  /* 0x000000001d10783b */ /* 0x000fe80000004200 */
[----:B------:R-:W0:Y:S04]  /*1320*/  LDSM.16.M88.4 R20, [R28+0x800] ;  /* 0x000800001c14783b */ /* 0x000e280000000200 */
[----:B------:R-:W1:Y:S01]  /*1330*/  LDSM.16.MT88.4 R24, [R29+0x400] ;  /* 0x000400001d18783b */ /* 0x000e620000004200 */
[----:B0-----:R-:W-:-:S15]  /*1340*/  HMMA.16816.F32.BF16 R12, R16, R20, R12 ;  /* 0x00000014100c723c */ /* 0x001fde000004180c */
[----:B------:R-:W-:-:S09]  /*1350*/  NOP ;  /* 0x0000000000007918 */ /* 0x000fd20000000000 */
[----:B-1----:R-:W-:Y:S07]  /*1360*/  HMMA.16816.F32.BF16 R12, R24, R22, R12 ;  /* 0x00000016180c723c */ /* 0x002fee000004180c */
[----:B------:R-:W-:-:S04]  /*1370*/  IMAD.WIDE R22, R44, 0x2, R34 ;  /* 0x000000022c167825 */ /* 0x000fc800078e0222 */
[----:B------:R-:W-:Y:S01]  /*1380*/  IMAD.MOV.U32 R27, RZ, RZ, R22 ;  /* 0x000000ffff1b7224 */ /* 0x000fe200078e0016 */
[----:B------:R-:W-:-:S12]  /*1390*/  @P0 BRA `(.L_x_1) ;  /* 0xfffffff800b40947 */ /* 0x000fd8000383ffff */
[----:B------:R-:W-:Y:S02]  /*13a0*/  F2FP.BF16.F32.PACK_AB R12, R13, R12 ;  /* 0x0000000c0d0c723e */ /* 0x000fe400000010ff */
[----:B------:R-:W-:-:S07]  /*13b0*/  F2FP.BF16.F32.PACK_AB R14, R15, R14 ;  /* 0x0000000e0f0e723e */ /* 0x000fce00000010ff */
.L_x_0:
[----:B------:R-:W0:Y:S08]  /*13c0*/  S2UR UR5, SR_CgaCtaId ;  /* 0x00000000000579c3 */ /* 0x000e300000008800 */
[----:B------:R-:W-:Y:S01]  /*13d0*/  BAR.SYNC.DEFER_BLOCKING 0x0 ;  /* 0x0000000000007b1d */ /* 0x000fe20000010000 */
[----:B------:R-:W-:Y:S02]  /*13e0*/  LOP3.LUT R11, R3, 0x60, RZ, 0xc0, !PT ;  /* 0x00000060030b7812 */ /* 0x000fe400078ec0ff */
[----:B------:R-:W-:-:S02]  /*13f0*/  ISETP.NE.U32.AND P0, PT, R4, RZ, PT ;  /* 0x000000ff0400720c */ /* 0x000fc40003f05070 */
[----:B------:R-:W-:Y:S01]  /*1400*/  LOP3.LUT R11, R11, 0x1c, R0, 0xf8, !PT ;  /* 0x0000001c0b0b7812 */ /* 0x000fe200078ef800 */
[----:B------:R-:W-:Y:S01]  /*1410*/  UMOV UR4, 0x400 ;  /* 0x0000040000047882 */ /* 0x000fe20000000000 */
[----:B------:R-:W-:Y:S01]  /*1420*/  SEL R4, RZ, 0x240, !P0 ;  /* 0x00000240ff047807 */ /* 0x000fe20004000000 */
[----:B------:R-:W-:Y:S01]  /*1430*/  ULDC.64 UR10, c[0x0][0x228] ;  /* 0x00008a00000a7ab9 */ /* 0x000fe20000000a00 */
[----:B------:R-:W-:Y:S01]  /*1440*/  LOP3.LUT R3, R3, 0x300, RZ, 0xc0, !PT ;  /* 0x0000030003037812 */ /* 0x000fe200078ec0ff */
[----:B------:R-:W-:Y:S01]  /*1450*/  ULDC.64 UR8, c[0x0][0x220] ;  /* 0x0000880000087ab9 */ /* 0x000fe20000000a00 */
[----:B------:R-:W-:Y:S02]  /*1460*/  LOP3.LUT R11, R11, R4, RZ, 0x3c, !PT ;  /* 0x000000040b0b7212 */ /* 0x000fe400078e3cff */
[----:B------:R-:W-:Y:S01]  /*1470*/  LOP3.LUT R0, R0, 0x20, RZ, 0xc0, !PT ;  /* 0x0000002000007812 */ /* 0x000fe200078ec0ff */
[----:B------:R-:W-:Y:S01]  /*1480*/  IMAD R3, R2, 0x4, R3 ;  /* 0x0000000402037824 */ /* 0x000fe200078e0203 */
[----:B------:R-:W-:-:S02]  /*1490*/  ISETP.GE.AND P0, PT, R10, UR10, PT ;  /* 0x0000000a0a007c0c */ /* 0x000fc4000bf06270 */
[----:B------:R-:W-:Y:S01]  /*14a0*/  SHF.R.U32.HI R2, RZ, 0x4, R0 ;  /* 0x00000004ff027819 */ /* 0x000fe20000011600 */
[----:B------:R-:W-:Y:S01]  /*14b0*/  IMAD R11, R0, 0x4, R11 ;  /* 0x00000004000b7824 */ /* 0x000fe200078e020b */
[----:B------:R-:W-:Y:S02]  /*14c0*/  ISETP.LT.AND P1, PT, R7, UR11, !P0 ;  /* 0x0000000b07007c0c */ /* 0x000fe4000c721270 */
[----:B------:R-:W-:Y:S01]  /*14d0*/  LOP3.LUT R2, R2, R3, R5, 0xf6, !PT ;  /* 0x0000000302027212 */ /* 0x000fe200078ef605 */
[----:B0-----:R-:W-:Y:S01]  /*14e0*/  ULEA UR4, UR5, UR4, 0x18 ;  /* 0x0000000405047291 */ /* 0x001fe2000f8ec03f */
[----:B------:R-:W-:Y:S02]  /*14f0*/  LOP3.LUT R3, R11, 0x20, RZ, 0x3c, !PT ;  /* 0x000000200b037812 */ /* 0x000fe400078e3cff */
[----:B------:R-:W-:Y:S01]  /*1500*/  LOP3.LUT R13, R2, 0x40, RZ, 0x3c, !PT ;  /* 0x00000040020d7812 */ /* 0x000fe200078e3cff */
[----:B------:R-:W-:Y:S01]  /*1510*/  ULDC UR5, c[0x0][0x244] ;  /* 0x0000910000057ab9 */ /* 0x000fe20000000800 */
[----:B------:R-:W-:Y:S01]  /*1520*/  ISETP.LT.AND P2, PT, R6, UR11, !P0 ;  /* 0x0000000b06007c0c */ /* 0x000fe2000c741270 */
[----:B------:R-:W-:Y:S01]  /*1530*/  IMAD R10, R10, UR5, RZ ;  /* 0x000000050a0a7c24 */ /* 0x000fe2000f8e02ff */
[----:B------:R-:W-:-:S02]  /*1540*/  ULDC UR5, c[0x0][0x248] ;  /* 0x0000920000057ab9 */ /* 0x000fc40000000800 */
[----:B------:R0:W-:Y:S01]  /*1550*/  STS [R11+UR4], R12 ;  /* 0x0000000c0b007988 */ /* 0x0001e20008000804 */
[----:B------:R-:W-:Y:S02]  /*1560*/  IMAD R0, R6, UR5, RZ ;  /* 0x0000000506007c24 */ /* 0x000fe4000f8e02ff */
[----:B------:R-:W-:Y:S01]  /*1570*/  IMAD R7, R7, UR5, RZ ;  /* 0x0000000507077c24 */ /* 0x000fe2000f8e02ff */
[----:B------:R-:W-:Y:S01]  /*1580*/  STS [R3+UR4+0x100], R14 ;  /* 0x0001000e03007988 */ /* 0x000fe20008000804 */
[----:B------:R-:W-:Y:S01]  /*1590*/  BAR.SYNC.DEFER_BLOCKING 0x0 ;  /* 0x0000000000007b1d */ /* 0x000fe20000010000 */
[----:B0-----:R-:W-:Y:S01]  /*15a0*/  LEA R12, P3, R10, UR8, 0x1 ;  /* 0x000000080a0c7c11 */ /* 0x001fe2000f8608ff */
[----:B------:R-:W-:-:S03]  /*15b0*/  IMAD R11, R8, UR5, RZ ;  /* 0x00000005080b7c24 */ /* 0x000fc6000f8e02ff */
[----:B------:R-:W-:Y:S02]  /*15c0*/  LEA.HI.X.SX32 R10, R10, UR9, 0x1, P3 ;  /* 0x000000090a0a7c11 */ /* 0x000fe400098f0eff */
[----:B------:R-:W-:Y:S02]  /*15d0*/  ISETP.LT.AND P3, PT, R8, UR11, !P0 ;  /* 0x0000000b08007c0c */ /* 0x000fe4000c761270 */
[C---:B------:R-:W-:Y:S01]  /*15e0*/  ISETP.LT.AND P0, PT, R9.reuse, UR11, !P0 ;  /* 0x0000000b09007c0c */ /* 0x040fe2000c701270 */
[----:B------:R-:W-:Y:S01]  /*15f0*/  IMAD R9, R9, UR5, RZ ;  /* 0x0000000509097c24 */ /* 0x000fe2000f8e02ff */
[-C--:B------:R-:W-:Y:S02]  /*1600*/  LEA R4, P6, R7, R12.reuse, 0x1 ;  /* 0x0000000c07047211 */ /* 0x080fe400078c08ff */
[----:B------:R-:W-:Y:S02]  /*1610*/  LEA R6, P4, R11, R12, 0x1 ;  /* 0x0000000c0b067211 */ /* 0x000fe400078808ff */
[----:B------:R-:W-:-:S02]  /*1620*/  LEA.HI.X.SX32 R5, R7, R10, 0x1, P6 ;  /* 0x0000000a07057211 */ /* 0x000fc400030f0eff */
[----:B------:R-:W-:Y:S01]  /*1630*/  LEA.HI.X.SX32 R7, R11, R10, 0x1, P4 ;  /* 0x0000000a0b077211 */ /* 0x000fe200020f0eff */
[----:B------:R-:W0:Y:S04]  /*1640*/  LDS.U16 R15, [R2+UR4] ;  /* 0x00000004020f7984 */ /* 0x000e280008000400 */
[----:B------:R-:W1:Y:S04]  /*1650*/  LDS.U16 R19, [R13+UR4] ;  /* 0x000000040d137984 */ /* 0x000e680008000400 */
[----:B------:R2:W3:Y:S02]  /*1660*/  LDS.U16 R17, [R2+UR4+0x80] ;  /* 0x0000800402117984 */ /* 0x0004e40008000400 */
[----:B--2---:R-:W-:-:S04]  /*1670*/  LEA R2, P5, R0, R12, 0x1 ;  /* 0x0000000c00027211 */ /* 0x004fc800078a08ff */
[----:B------:R-:W-:-:S05]  /*1680*/  LEA.HI.X.SX32 R3, R0, R10, 0x1, P5 ;  /* 0x0000000a00037211 */ /* 0x000fca00028f0eff */
[----:B0-----:R0:W-:Y:S04]  /*1690*/  @P2 STG.E.U16 desc[UR6][R2.64], R15 ;  /* 0x0000000f02002986 */ /* 0x0011e8000c101506 */
[----:B-1----:R0:W-:Y:S04]  /*16a0*/  @P1 STG.E.U16 desc[UR6][R4.64], R19 ;  /* 0x0000001304001986 */ /* 0x0021e8000c101506 */
[----:B---3--:R0:W-:Y:S01]  /*16b0*/  @P3 STG.E.U16 desc[UR6][R6.64], R17 ;  /* 0x0000001106003986 */ /* 0x0081e2000c101506 */
[----:B------:R-:W-:Y:S05]  /*16c0*/  @!P0 EXIT ;  /* 0x000000000000894d */ /* 0x000fea0003800000 */
[----:B------:R-:W1:Y:S01]  /*16d0*/  LDS.U16 R13, [R13+UR4+0x80] ;  /* 0x000080040d0d7984 */ /* 0x000e620008000400 */
[----:B0-----:R-:W-:-:S04]  /*16e0*/  LEA R2, P0, R9, R12, 0x1 ;  /* 0x0000000c09027211 */ /* 0x001fc800078008ff */
[----:B------:R-:W-:-:S05]  /*16f0*/  LEA.HI.X.SX32 R3, R9, R10, 0x1, P0 ;  /* 0x0000000a09037211 */ /* 0x000fca00000f0eff */
[----:B-1----:R-:W-:Y:S01]  /*1700*/  STG.E.U16 desc[UR6][R2.64], R13 ;  /* 0x0000000d02007986 */ /* 0x002fe2000c101506 */
[----:B------:R-:W-:Y:S05]  /*1710*/  EXIT ;  /* 0x000000000000794d */ /* 0x000fea0003800000 */
.L_x_2:
[----:B------:R-:W-:-:S00]  /*1720*/  BRA `(.L_x_2) ;  /* 0xfffffffc00fc7947 */ /* 0x000fc0000383ffff */
[----:B------:R-:W-:-:S00]  /*1730*/  NOP ;  /* 0x0000000000007918 */ /* 0x000fc00000000000 */
        /* <DEDUP_REMOVED lines=12> */
.L_x_3:


//--------------------- .nv.shared.matmul_kernel  --------------------------
	.section	.nv.shared.matmul_kernel,"aw",@nobits
	.sectionflags	@""
	.align	16
	.zero		1024


//--------------------- .nv.shared.reserved.0     --------------------------
	.section	.nv.shared.reserved.0,"aw",@nobits
	.weak		__nv_reservedSMEM_offset_0_alias
	.size		__nv_reservedSMEM_offset_0_alias, 0, 0
	.other		__nv_reservedSMEM_offset_0_alias,@"STO_CUDA_RESERVED_SHARED STV_DEFAULT"
__nv_reservedSMEM_offset_0_alias:
	.zero		0


//--------------------- .nv.constant0.matmul_kernel --------------------------
	.section	.nv.constant0.matmul_kernel,"a",@progbits
	.sectionflags	@""
	.align	4
.nv.constant0.matmul_kernel:
	.zero		608


//--------------------- SYMBOLS --------------------------

	.type		.nv.reservedSmem.offset0,@object
	.size		.nv.reservedSmem.offset0,0x4
